//
// Generated by NVIDIA NVVM Compiler
//
// Compiler Build ID: CL-36424714
// Cuda compilation tools, release 13.0, V13.0.88
// Based on NVVM 20.0.0
//

.version 9.0
.target sm_100
.address_size 64

	// .globl	_Z9reductionPdiS_

.visible .entry _Z9reductionPdiS_(
	.param .u64 .ptr .align 1 _Z9reductionPdiS__param_0,
	.param .u32 _Z9reductionPdiS__param_1,
	.param .u64 .ptr .align 1 _Z9reductionPdiS__param_2
)
{
	.reg .pred 	%p<13>;
	.reg .b32 	%r<27>;
	.reg .b64 	%rd<7>;
	.reg .b64 	%fd<13>;

	ld.param.u64 	%rd1, [_Z9reductionPdiS__param_0];
	ld.param.u32 	%r3, [_Z9reductionPdiS__param_1];
	ld.param.u64 	%rd2, [_Z9reductionPdiS__param_2];
	mov.u32 	%r1, %tid.x;
	mov.u32 	%r4, %ctaid.x;
	mov.u32 	%r5, %ntid.x;
	mad.lo.s32 	%r2, %r4, %r5, %r1;
	setp.ge.s32 	%p1, %r2, %r3;
	@%p1 bra 	$L__BB0_3;
	cvta.to.global.u64 	%rd3, %rd1;
	mul.wide.s32 	%rd4, %r2, 8;
	add.s64 	%rd5, %rd3, %rd4;
	ld.global.f64 	%fd2, [%rd5];
	// begin inline asm
	mov.b64 {%r6,%r7}, %fd2;
	// end inline asm
	shfl.sync.down.b32	%r9|%p2, %r7, 16, 31, -1;
	shfl.sync.down.b32	%r8|%p3, %r6, 16, 31, -1;
	// begin inline asm
	mov.b64 %fd3, {%r8,%r9};
	// end inline asm
	add.f64 	%fd4, %fd2, %fd3;
	// begin inline asm
	mov.b64 {%r10,%r11}, %fd4;
	// end inline asm
	shfl.sync.down.b32	%r13|%p4, %r11, 8, 31, -1;
	shfl.sync.down.b32	%r12|%p5, %r10, 8, 31, -1;
	// begin inline asm
	mov.b64 %fd5, {%r12,%r13};
	// end inline asm
	add.f64 	%fd6, %fd4, %fd5;
	// begin inline asm
	mov.b64 {%r14,%r15}, %fd6;
	// end inline asm
	shfl.sync.down.b32	%r17|%p6, %r15, 4, 31, -1;
	shfl.sync.down.b32	%r16|%p7, %r14, 4, 31, -1;
	// begin inline asm
	mov.b64 %fd7, {%r16,%r17};
	// end inline asm
	add.f64 	%fd8, %fd6, %fd7;
	// begin inline asm
	mov.b64 {%r18,%r19}, %fd8;
	// end inline asm
	shfl.sync.down.b32	%r21|%p8, %r19, 2, 31, -1;
	shfl.sync.down.b32	%r20|%p9, %r18, 2, 31, -1;
	// begin inline asm
	mov.b64 %fd9, {%r20,%r21};
	// end inline asm
	add.f64 	%fd10, %fd8, %fd9;
	// begin inline asm
	mov.b64 {%r22,%r23}, %fd10;
	// end inline asm
	shfl.sync.down.b32	%r25|%p10, %r23, 1, 31, -1;
	shfl.sync.down.b32	%r24|%p11, %r22, 1, 31, -1;
	// begin inline asm
	mov.b64 %fd11, {%r24,%r25};
	// end inline asm
	add.f64 	%fd1, %fd10, %fd11;
	and.b32  	%r26, %r1, 31;
	setp.ne.s32 	%p12, %r26, 0;
	@%p12 bra 	$L__BB0_3;
	cvta.to.global.u64 	%rd6, %rd2;
	atom.global.add.f64 	%fd12, [%rd6], %fd1;
$L__BB0_3:
	ret;

}


// ===== COMPILED SASS (sm_100) =====

	.target	sm_100

	.elftype	@"ET_EXEC"


//--------------------- .note.nv.tkinfo           --------------------------
	.section	.note.nv.tkinfo,"",@"SHT_NOTE"
	.sectionflags	@"SHF_NOTE_NV_TKINFO"
	.tkinfo
        /*0018*/ 	.word	0x00000002
        /*0030*/ 	.string	""
        /*0030*/ 	.string	"ptxas"
        /*0030*/ 	.string	"Cuda compilation tools, release 13.0, V13.0.88"
        /*0030*/ 	.string	"Build cuda_13.0.r13.0/compiler.36424714_0"
        /*0030*/ 	.string	"-arch sm_100 -m 64 "



//--------------------- .note.nv.cuinfo           --------------------------
	.section	.note.nv.cuinfo,"",@"SHT_NOTE"
	.sectionflags	@"SHF_NOTE_NV_CUINFO"
        /*0018*/ 	.short	0x0002
        /*001a*/ 	.short	0x0064
        /*001c*/ 	.short	0x0082
	.zero		2


//--------------------- .nv.info                  --------------------------
	.section	.nv.info,"",@"SHT_CUDA_INFO"
	.align	4


	//----- nvinfo : EIATTR_REGCOUNT
	.align		4
        /*0000*/ 	.byte	0x04, 0x2f
        /*0002*/ 	.short	(.L_1 - .L_0)
	.align		4
.L_0:
        /*0004*/ 	.word	index@(_Z9reductionPdiS_)
        /*0008*/ 	.word	0x0000000e


	//----- nvinfo : EIATTR_FRAME_SIZE
	.align		4
.L_1:
        /*000c*/ 	.byte	0x04, 0x11
        /*000e*/ 	.short	(.L_3 - .L_2)
	.align		4
.L_2:
        /*0010*/ 	.word	index@(_Z9reductionPdiS_)
        /*0014*/ 	.word	0x00000000


	//----- nvinfo : EIATTR_MIN_STACK_SIZE
	.align		4
.L_3:
        /*0018*/ 	.byte	0x04, 0x12
        /*001a*/ 	.short	(.L_5 - .L_4)
	.align		4
.L_4:
        /*001c*/ 	.word	index@(_Z9reductionPdiS_)
        /*0020*/ 	.word	0x00000000
.L_5:


//--------------------- .nv.compat                --------------------------
	.section	.nv.compat,"",@"SHT_CUDA_COMPAT_INFO"
	.align	4
        /*0000*/ 	.byte	0x02, 0x09, 0x00, 0x00, 0x02, 0x02, 0x01, 0x00, 0x02, 0x05, 0x05, 0x00, 0x03, 0x07, 0x01, 0x01
        /*0010*/ 	.byte	0x02, 0x03, 0x00, 0x00, 0x02, 0x06, 0x01, 0x00, 0x04, 0x0b, 0x08, 0x00, 0x01, 0x00, 0x00, 0x00
        /*0020*/ 	.byte	0x00, 0x00, 0x00, 0x00


//--------------------- .nv.info._Z9reductionPdiS_ --------------------------
	.section	.nv.info._Z9reductionPdiS_,"",@"SHT_CUDA_INFO"
	.sectionflags	@""
	.align	4


	//----- nvinfo : EIATTR_CUDA_API_VERSION
	.align		4
        /*0000*/ 	.byte	0x04, 0x37
        /*0002*/ 	.short	(.L_7 - .L_6)
.L_6:
        /*0004*/ 	.word	0x00000082


	//----- nvinfo : EIATTR_KPARAM_INFO
	.align		4
.L_7:
        /*0008*/ 	.byte	0x04, 0x17
        /*000a*/ 	.short	(.L_9 - .L_8)
.L_8:
        /*000c*/ 	.word	0x00000000
        /*0010*/ 	.short	0x0002
        /*0012*/ 	.short	0x0010
        /*0014*/ 	.byte	0x00, 0xf5, 0x21, 0x00


	//----- nvinfo : EIATTR_KPARAM_INFO
	.align		4
.L_9:
        /*0018*/ 	.byte	0x04, 0x17
        /*001a*/ 	.short	(.L_11 - .L_10)
.L_10:
        /*001c*/ 	.word	0x00000000
        /*0020*/ 	.short	0x0001
        /*0022*/ 	.short	0x0008
        /*0024*/ 	.byte	0x00, 0xf0, 0x11, 0x00


	//----- nvinfo : EIATTR_KPARAM_INFO
	.align		4
.L_11:
        /*0028*/ 	.byte	0x04, 0x17
        /*002a*/ 	.short	(.L_13 - .L_12)
.L_12:
        /*002c*/ 	.word	0x00000000
        /*0030*/ 	.short	0x0000
        /*0032*/ 	.short	0x0000
        /*0034*/ 	.byte	0x00, 0xf5, 0x21, 0x00


	//----- nvinfo : EIATTR_SPARSE_MMA_MASK
	.align		4
.L_13:
        /*0038*/ 	.byte	0x03, 0x50
        /*003a*/ 	.short	0x0000


	//----- nvinfo : EIATTR_MAXREG_COUNT
	.align		4
        /*003c*/ 	.byte	0x03, 0x1b
        /*003e*/ 	.short	0x00ff


	//----- nvinfo : EIATTR_MERCURY_ISA_VERSION
	.align		4
        /*0040*/ 	.byte	0x03, 0x5f
        /*0042*/ 	.short	0x0101


	//----- nvinfo : EIATTR_COOP_GROUP_MASK_REGIDS
	.align		4
        /*0044*/ 	.byte	0x04, 0x29
        /*0046*/ 	.short	(.L_15 - .L_14)


	//   ....[0]....
.L_14:
        /*0048*/ 	.word	0xffffffff


	//   ....[1]....
        /*004c*/ 	.word	0xffffffff


	//   ....[2]....
        /*0050*/ 	.word	0xffffffff


	//   ....[3]....
        /*0054*/ 	.word	0xffffffff


	//   ....[4]....
        /*0058*/ 	.word	0xffffffff


	//   ....[5]....
        /*005c*/ 	.word	0xffffffff


	//   ....[6]....
        /*0060*/ 	.word	0xffffffff


	//   ....[7]....
        /*0064*/ 	.word	0xffffffff


	//   ....[8]....
        /*0068*/ 	.word	0xffffffff


	//   ....[9]....
        /*006c*/ 	.word	0xffffffff


	//----- nvinfo : EIATTR_COOP_GROUP_INSTR_OFFSETS
	.align		4
.L_15:
        /*0070*/ 	.byte	0x04, 0x28
        /*0072*/ 	.short	(.L_17 - .L_16)


	//   ....[0]....
.L_16:
        /*0074*/ 	.word	0x000000d0


	//   ....[1]....
        /*0078*/ 	.word	0x000000e0


	//   ....[2]....
        /*007c*/ 	.word	0x00000100


	//   ....[3]....
        /*0080*/ 	.word	0x00000110


	//   ....[4]....
        /*0084*/ 	.word	0x00000130


	//   ....[5]....
        /*0088*/ 	.word	0x00000140


	//   ....[6]....
        /*008c*/ 	.word	0x00000160


	//   ....[7]....
        /*0090*/ 	.word	0x00000170


	//   ....[8]....
        /*0094*/ 	.word	0x00000190


	//   ....[9]....
        /*0098*/ 	.word	0x000001a0


	//----- nvinfo : EIATTR_VRC_CTA_INIT_COUNT
	.align		4
.L_17:
        /*009c*/ 	.byte	0x02, 0x4a
	.zero		1
	.zero		1


	//----- nvinfo : EIATTR_EXIT_INSTR_OFFSETS
	.align		4
        /*00a0*/ 	.byte	0x04, 0x1c
        /*00a2*/ 	.short	(.L_19 - .L_18)


	//   ....[0]....
.L_18:
        /*00a4*/ 	.word	0x00000070


	//   ....[1]....
        /*00a8*/ 	.word	0x000001b0


	//   ....[2]....
        /*00ac*/ 	.word	0x000001f0


	//----- nvinfo : EIATTR_CBANK_PARAM_SIZE
	.align		4
.L_19:
        /*00b0*/ 	.byte	0x03, 0x19
        /*00b2*/ 	.short	0x0018


	//----- nvinfo : EIATTR_PARAM_CBANK
	.align		4
        /*00b4*/ 	.byte	0x04, 0x0a
        /*00b6*/ 	.short	(.L_21 - .L_20)
	.align		4
.L_20:
        /*00b8*/ 	.word	index@(.nv.constant0._Z9reductionPdiS_)
        /*00bc*/ 	.short	0x0380
        /*00be*/ 	.short	0x0018


	//----- nvinfo : EIATTR_SW_WAR
	.align		4
.L_21:
        /*00c0*/ 	.byte	0x04, 0x36
        /*00c2*/ 	.short	(.L_23 - .L_22)
.L_22:
        /*00c4*/ 	.word	0x00000008
.L_23:


//--------------------- .nv.callgraph             --------------------------
	.section	.nv.callgraph,"",@"SHT_CUDA_CALLGRAPH"
	.align	4
	.sectionentsize	8
	.align		4
        /*0000*/ 	.word	0x00000000
	.align		4
        /*0004*/ 	.word	0xffffffff
	.align		4
        /*0008*/ 	.word	0x00000000
	.align		4
        /*000c*/ 	.word	0xfffffffe
	.align		4
        /*0010*/ 	.word	0x00000000
	.align		4
        /*0014*/ 	.word	0xfffffffd
	.align		4
        /*0018*/ 	.word	0x00000000
	.align		4
        /*001c*/ 	.word	0xfffffffc


//--------------------- .text._Z9reductionPdiS_   --------------------------
	.section	.text._Z9reductionPdiS_,"ax",@progbits
	.align	128
        .global         _Z9reductionPdiS_
        .type           _Z9reductionPdiS_,@function
        .size           _Z9reductionPdiS_,(.L_x_1 - _Z9reductionPdiS_)
        .other          _Z9reductionPdiS_,@"STO_CUDA_ENTRY STV_DEFAULT"
_Z9reductionPdiS_:
.text._Z9reductionPdiS_:
[----:B------:R-:W-:Y:S01]  /*0000*/  LDC R1, c[0x0][0x37c] ;  /* 0x0000df00ff017b82 */ /* 0x000fe20000000800 */
[----:B------:R-:W0:Y:S07]  /*0010*/  S2R R0, SR_TID.X ;  /* 0x0000000000007919 */ /* 0x000e2e0000002100 */
[----:B------:R-:W0:Y:S01]  /*0020*/  S2UR UR4, SR_CTAID.X ;  /* 0x00000000000479c3 */ /* 0x000e220000002500 */
[----:B------:R-:W1:Y:S07]  /*0030*/  LDCU UR5, c[0x0][0x388] ;  /* 0x00007100ff0577ac */ /* 0x000e6e0008000800 */
[----:B------:R-:W0:Y:S02]  /*0040*/  LDC R5, c[0x0][0x360] ;  /* 0x0000d800ff057b82 */ /* 0x000e240000000800 */
[----:B0-----:R-:W-:-:S05]  /*0050*/  IMAD R5, R5, UR4, R0 ;  /* 0x0000000405057c24 */ /* 0x001fca000f8e0200 */
[----:B-1----:R-:W-:-:S13]  /*0060*/  ISETP.GE.AND P0, PT, R5, UR5, PT ;  /* 0x0000000505007c0c */ /* 0x002fda000bf06270 */
[----:B------:R-:W-:Y:S05]  /*0070*/  @P0 EXIT ;  /* 0x000000000000094d */ /* 0x000fea0003800000 */
[----:B------:R-:W0:Y:S01]  /*0080*/  LDC.64 R2, c[0x0][0x380] ;  /* 0x0000e000ff027b82 */ /* 0x000e220000000a00 */
[----:B------:R-:W1:Y:S01]  /*0090*/  LDCU.64 UR4, c[0x0][0x358] ;  /* 0x00006b00ff0477ac */ /* 0x000e620008000a00 */
[----:B0-----:R-:W-:-:S06]  /*00a0*/  IMAD.WIDE R2, R5, 0x8, R2 ;  /* 0x0000000805027825 */ /* 0x001fcc00078e0202 */
[----:B-1----:R-:W2:Y:S01]  /*00b0*/  LDG.E.64 R2, desc[UR4][R2.64] ;  /* 0x0000000402027981 */ /* 0x002ea2000c1e1b00 */
[----:B------:R-:W-:-:S03]  /*00c0*/  LOP3.LUT P0, RZ, R0, 0x1f, RZ, 0xc0, !PT ;  /* 0x0000001f00ff7812 */ /* 0x000fc6000780c0ff */
[----:B--2---:R-:W-:Y:S04]  /*00d0*/  SHFL.DOWN PT, R5, R3, 0x10, 0x1f ;  /* 0x0a001f0003057f89 */ /* 0x004fe800000e0000 */
[----:B------:R-:W0:Y:S02]  /*00e0*/  SHFL.DOWN PT, R4, R2, 0x10, 0x1f ;  /* 0x0a001f0002047f89 */ /* 0x000e2400000e0000 */
[----:B0-----:R-:W-:-:S07]  /*00f0*/  DADD R4, R2, R4 ;  /* 0x0000000002047229 */ /* 0x001fce0000000004 */
[----:B------:R-:W-:Y:S04]  /*0100*/  SHFL.DOWN PT, R7, R5, 0x8, 0x1f ;  /* 0x09001f0005077f89 */ /* 0x000fe800000e0000 */
        /* <DEDUP_REMOVED lines=8> */
[----:B------:R0:W1:Y:S04]  /*0190*/  SHFL.DOWN PT, R3, R11, 0x1, 0x1f ;  /* 0x08201f000b037f89 */ /* 0x00006800000e0000 */
[----:B------:R0:W2:Y:S01]  /*01a0*/  SHFL.DOWN PT, R2, R10, 0x1, 0x1f ;  /* 0x08201f000a027f89 */ /* 0x0000a200000e0000 */
[----:B------:R-:W-:Y:S05]  /*01b0*/  @P0 EXIT ;  /* 0x000000000000094d */ /* 0x000fea0003800000 */
[----:B------:R-:W3:Y:S01]  /*01c0*/  LDC.64 R4, c[0x0][0x390] ;  /* 0x0000e400ff047b82 */ /* 0x000ee20000000a00 */
[----:B-12---:R-:W-:-:S07]  /*01d0*/  DADD R2, R10, R2 ;  /* 0x000000000a027229 */ /* 0x006fce0000000002 */
[----:B---3--:R-:W-:Y:S01]  /*01e0*/  REDG.E.ADD.F64.RN.STRONG.GPU desc[UR4][R4.64], R2 ;  /* 0x00000002040079a6 */ /* 0x008fe2000c12ff04 */
[----:B------:R-:W-:Y:S05]  /*01f0*/  EXIT ;  /* 0x000000000000794d */ /* 0x000fea0003800000 */
.L_x_0:
[----:B------:R-:W-:-:S00]  /*0200*/  BRA `(.L_x_0) ;  /* 0xfffffffc00fc7947 */ /* 0x000fc0000383ffff */
[----:B------:R-:W-:-:S00]  /*0210*/  NOP ;  /* 0x0000000000007918 */ /* 0x000fc00000000000 */
        /* <DEDUP_REMOVED lines=14> */
.L_x_1:


//--------------------- .nv.shared.reserved.0     --------------------------
	.section	.nv.shared.reserved.0,"aw",@nobits
	.weak		__nv_reservedSMEM_offset_0_alias
	.size		__nv_reservedSMEM_offset_0_alias, 0, 64
	.other		__nv_reservedSMEM_offset_0_alias,@"STO_CUDA_RESERVED_SHARED STV_DEFAULT"
__nv_reservedSMEM_offset_0_alias:
	.zero		0
	.zero		64


//--------------------- .nv.constant0._Z9reductionPdiS_ --------------------------
	.section	.nv.constant0._Z9reductionPdiS_,"a",@progbits
	.sectionflags	@""
	.align	4
.nv.constant0._Z9reductionPdiS_:
	.zero		920


//--------------------- SYMBOLS --------------------------

	.type		.nv.reservedSmem.offset0,@object
	.size		.nv.reservedSmem.offset0,0x4
